	.headerflags	@"EF_CUDA_TEXMODE_UNIFIED EF_CUDA_64BIT_ADDRESS EF_CUDA_ACCELERATORS EF_CUDA_SM90 EF_CUDA_VIRTUAL_SM(EF_CUDA_SM90)"
	.elftype	@"ET_EXEC"


//--------------------- .nv.info                  --------------------------
	.section	.nv.info,"",@"SHT_CUDA_INFO"
	.align	4


	//----- nvinfo : EIATTR_REGCOUNT
	.align		4
        /*0000*/ 	.byte	0x04, 0x2f
        /*0002*/ 	.short	(.L_3 - .L_2)
	.align		4
.L_2:
        /*0004*/ 	.word	index@(triton_poi_fused__native_batch_norm_legit_no_training_relu_2)
        /*0008*/ 	.word	0x00000016


	//----- nvinfo : EIATTR_MIN_STACK_SIZE
	.align		4
.L_3:
        /*000c*/ 	.byte	0x04, 0x12
        /*000e*/ 	.short	(.L_5 - .L_4)
	.align		4
.L_4:
        /*0010*/ 	.word	index@(triton_poi_fused__native_batch_norm_legit_no_training_relu_2)
        /*0014*/ 	.word	0x00000000


	//----- nvinfo : EIATTR_FRAME_SIZE
	.align		4
.L_5:
        /*0018*/ 	.byte	0x04, 0x11
        /*001a*/ 	.short	(.L_7 - .L_6)
	.align		4
.L_6:
        /*001c*/ 	.word	index@(triton_poi_fused__native_batch_norm_legit_no_training_relu_2)
        /*0020*/ 	.word	0x00000000


	//----- nvinfo : EIATTR_MIN_STACK_SIZE
	.align		4
.L_7:
        /*0024*/ 	.byte	0x04, 0x12
        /*0026*/ 	.short	(.L_9 - .L_8)
	.align		4
.L_8:
        /*0028*/ 	.word	index@(triton_poi_fused__native_batch_norm_legit_no_training_relu_2)
        /*002c*/ 	.word	0x00000000
.L_9:


//--------------------- .nv.info.triton_poi_fused__native_batch_norm_legit_no_training_relu_2 --------------------------
	.section	.nv.info.triton_poi_fused__native_batch_norm_legit_no_training_relu_2,"",@"SHT_CUDA_INFO"
	.sectionflags	@""
	.align	4


	//----- nvinfo : EIATTR_CUDA_API_VERSION
	.align		4
        /*0000*/ 	.byte	0x04, 0x37
        /*0002*/ 	.short	(.L_11 - .L_10)
.L_10:
        /*0004*/ 	.word	0x0000007c


	//----- nvinfo : EIATTR_KPARAM_INFO
	.align		4
.L_11:
        /*0008*/ 	.byte	0x04, 0x17
        /*000a*/ 	.short	(.L_13 - .L_12)
.L_12:
        /*000c*/ 	.word	0x00000000
        /*0010*/ 	.short	0x0006
        /*0012*/ 	.short	0x0030
        /*0014*/ 	.byte	0x00, 0xf0, 0x11, 0x00


	//----- nvinfo : EIATTR_KPARAM_INFO
	.align		4
.L_13:
        /*0018*/ 	.byte	0x04, 0x17
        /*001a*/ 	.short	(.L_15 - .L_14)
.L_14:
        /*001c*/ 	.word	0x00000000
        /*0020*/ 	.short	0x0005
        /*0022*/ 	.short	0x0028
        /*0024*/ 	.byte	0x00, 0xf4, 0x21, 0x00


	//----- nvinfo : EIATTR_KPARAM_INFO
	.align		4
.L_15:
        /*0028*/ 	.byte	0x04, 0x17
        /*002a*/ 	.short	(.L_17 - .L_16)
.L_16:
        /*002c*/ 	.word	0x00000000
        /*0030*/ 	.short	0x0004
        /*0032*/ 	.short	0x0020
        /*0034*/ 	.byte	0x00, 0xf4, 0x21, 0x00


	//----- nvinfo : EIATTR_KPARAM_INFO
	.align		4
.L_17:
        /*0038*/ 	.byte	0x04, 0x17
        /*003a*/ 	.short	(.L_19 - .L_18)
.L_18:
        /*003c*/ 	.word	0x00000000
        /*0040*/ 	.short	0x0003
        /*0042*/ 	.short	0x0018
        /*0044*/ 	.byte	0x00, 0xf4, 0x21, 0x00


	//----- nvinfo : EIATTR_KPARAM_INFO
	.align		4
.L_19:
        /*0048*/ 	.byte	0x04, 0x17
        /*004a*/ 	.short	(.L_21 - .L_20)
.L_20:
        /*004c*/ 	.word	0x00000000
        /*0050*/ 	.short	0x0002
        /*0052*/ 	.short	0x0010
        /*0054*/ 	.byte	0x00, 0xf4, 0x21, 0x00


	//----- nvinfo : EIATTR_KPARAM_INFO
	.align		4
.L_21:
        /*0058*/ 	.byte	0x04, 0x17
        /*005a*/ 	.short	(.L_23 - .L_22)
.L_22:
        /*005c*/ 	.word	0x00000000
        /*0060*/ 	.short	0x0001
        /*0062*/ 	.short	0x0008
        /*0064*/ 	.byte	0x00, 0xf4, 0x21, 0x00


	//----- nvinfo : EIATTR_KPARAM_INFO
	.align		4
.L_23:
        /*0068*/ 	.byte	0x04, 0x17
        /*006a*/ 	.short	(.L_25 - .L_24)
.L_24:
        /*006c*/ 	.word	0x00000000
        /*0070*/ 	.short	0x0000
        /*0072*/ 	.short	0x0000
        /*0074*/ 	.byte	0x00, 0xf4, 0x21, 0x00


	//----- nvinfo : EIATTR_SPARSE_MMA_MASK
	.align		4
.L_25:
        /*0078*/ 	.byte	0x03, 0x50
        /*007a*/ 	.short	0x0000


	//----- nvinfo : EIATTR_MAXREG_COUNT
	.align		4
        /*007c*/ 	.byte	0x03, 0x1b
        /*007e*/ 	.short	0x00ff


	//----- nvinfo : EIATTR_EXIT_INSTR_OFFSETS
	.align		4
        /*0080*/ 	.byte	0x04, 0x1c
        /*0082*/ 	.short	(.L_27 - .L_26)


	//   ....[0]....
.L_26:
        /*0084*/ 	.word	0x00000420


	//   ....[1]....
        /*0088*/ 	.word	0x00000440


	//----- nvinfo : EIATTR_REQNTID
	.align		4
.L_27:
        /*008c*/ 	.byte	0x04, 0x10
        /*008e*/ 	.short	(.L_29 - .L_28)
.L_28:
        /*0090*/ 	.word	0x00000100
        /*0094*/ 	.word	0x00000001
        /*0098*/ 	.word	0x00000001


	//----- nvinfo : EIATTR_CBANK_PARAM_SIZE
	.align		4
.L_29:
        /*009c*/ 	.byte	0x03, 0x19
        /*009e*/ 	.short	0x0034


	//----- nvinfo : EIATTR_PARAM_CBANK
	.align		4
        /*00a0*/ 	.byte	0x04, 0x0a
        /*00a2*/ 	.short	(.L_31 - .L_30)
	.align		4
.L_30:
        /*00a4*/ 	.word	index@(.nv.constant0.triton_poi_fused__native_batch_norm_legit_no_training_relu_2)
        /*00a8*/ 	.short	0x0210
        /*00aa*/ 	.short	0x0034


	//----- nvinfo : EIATTR_SW_WAR
	.align		4
.L_31:
        /*00ac*/ 	.byte	0x04, 0x36
        /*00ae*/ 	.short	(.L_33 - .L_32)
.L_32:
        /*00b0*/ 	.word	0x00000008
.L_33:


//--------------------- .nv.callgraph             --------------------------
	.section	.nv.callgraph,"",@"SHT_CUDA_CALLGRAPH"
	.align	4
	.sectionentsize	8
	.align		4
        /*0000*/ 	.word	0x00000000
	.align		4
        /*0004*/ 	.word	0xffffffff
	.align		4
        /*0008*/ 	.word	0x00000000
	.align		4
        /*000c*/ 	.word	0xfffffffe
	.align		4
        /*0010*/ 	.word	0x00000000
	.align		4
        /*0014*/ 	.word	0xfffffffd
	.align		4
        /*0018*/ 	.word	0x00000000
	.align		4
        /*001c*/ 	.word	0xfffffffc


//--------------------- .nv.constant4             --------------------------
	.section	.nv.constant4,"a",@progbits
	.align	8
	.align		8
.nv.constant4:
        /*0000*/ 	.dword	_$_str
	.align		8
        /*0008*/ 	.dword	_$_str_$_2


//--------------------- .text.triton_poi_fused__native_batch_norm_legit_no_training_relu_2 --------------------------
	.section	.text.triton_poi_fused__native_batch_norm_legit_no_training_relu_2,"ax",@progbits
	.align	128
        .global         triton_poi_fused__native_batch_norm_legit_no_training_relu_2
        .type           triton_poi_fused__native_batch_norm_legit_no_training_relu_2,@function
        .size           triton_poi_fused__native_batch_norm_legit_no_training_relu_2,(.L_x_1 - triton_poi_fused__native_batch_norm_legit_no_training_relu_2)
        .other          triton_poi_fused__native_batch_norm_legit_no_training_relu_2,@"STO_CUDA_ENTRY STV_DEFAULT"
triton_poi_fused__native_batch_norm_legit_no_training_relu_2:
.text.triton_poi_fused__native_batch_norm_legit_no_training_relu_2:
[----:B------:R-:W0:Y:S01]  /*0000*/  LDC R1, c[0x0][0x28] ;  /* 0x00000a00ff017b82 */ /* 0x000e220000000800 */
[----:B------:R-:W1:Y:S07]  /*0010*/  S2R R0, SR_TID.X ;  /* 0x0000000000007919 */ /* 0x000e6e0000002100 */
[----:B------:R-:W2:Y:S01]  /*0020*/  LDC.64 R8, c[0x0][0x220] ;  /* 0x00008800ff087b82 */ /* 0x000ea20000000a00 */
[----:B------:R-:W-:Y:S01]  /*0030*/  ULDC.64 UR4, c[0x0][0x208] ;  /* 0x0000820000047ab9 */ /* 0x000fe20000000a00 */
[----:B------:R-:W3:Y:S06]  /*0040*/  S2R R5, SR_CTAID.X ;  /* 0x0000000000057919 */ /* 0x000eec0000002500 */
[----:B------:R-:W4:Y:S08]  /*0050*/  LDC.64 R12, c[0x0][0x210] ;  /* 0x00008400ff0c7b82 */ /* 0x000f300000000a00 */
[----:B------:R-:W5:Y:S08]  /*0060*/  LDC.64 R14, c[0x0][0x218] ;  /* 0x00008600ff0e7b82 */ /* 0x000f700000000a00 */
[----:B------:R-:W5:Y:S01]  /*0070*/  LDC.64 R16, c[0x0][0x228] ;  /* 0x00008a00ff107b82 */ /* 0x000f620000000a00 */
[----:B-1----:R-:W-:-:S07]  /*0080*/  SHF.L.U32 R0, R0, 0x1, RZ ;  /* 0x0000000100007819 */ /* 0x002fce00000006ff */
[----:B------:R-:W1:Y:S01]  /*0090*/  LDC.64 R18, c[0x0][0x230] ;  /* 0x00008c00ff127b82 */ /* 0x000e620000000a00 */
[----:B---3--:R-:W-:Y:S02]  /*00a0*/  SHF.R.S32.HI R3, RZ, 0x16, R5 ;  /* 0x00000016ff037819 */ /* 0x008fe40000011405 */
[----:B------:R-:W-:Y:S02]  /*00b0*/  LOP3.LUT R0, R0, 0x1fe, RZ, 0xc0, !PT ;  /* 0x000001fe00007812 */ /* 0x000fe400078ec0ff */
[----:B------:R-:W-:Y:S02]  /*00c0*/  SGXT R3, R3, 0x1 ;  /* 0x000000010303781a */ /* 0x000fe40000000200 */
[----:B------:R-:W-:-:S04]  /*00d0*/  LEA R0, R5, R0, 0x9 ;  /* 0x0000000005007211 */ /* 0x000fc800078e48ff */
[----:B------:R-:W-:Y:S02]  /*00e0*/  LEA.HI R3, R3, R0, RZ, 0x5 ;  /* 0x0000000003037211 */ /* 0x000fe400078f28ff */
[----:B------:R-:W-:Y:S02]  /*00f0*/  ISETP.GE.AND P0, PT, R0, 0x1e080, PT ;  /* 0x0001e0800000780c */ /* 0x000fe40003f06270 */
[----:B------:R-:W-:-:S04]  /*0100*/  LOP3.LUT R3, R3, 0xffffffe0, RZ, 0xc0, !PT ;  /* 0xffffffe003037812 */ /* 0x000fc800078ec0ff */
[----:B------:R-:W-:Y:S02]  /*0110*/  IADD3 R11, R0, -R3, RZ ;  /* 0x80000003000b7210 */ /* 0x000fe40007ffe0ff */
[----:B------:R-:W-:-:S03]  /*0120*/  CS2R R2, SRZ ;  /* 0x0000000000027805 */ /* 0x000fc6000001ff00 */
[----:B--2---:R-:W-:-:S05]  /*0130*/  IMAD.WIDE R8, R11, 0x4, R8 ;  /* 0x000000040b087825 */ /* 0x004fca00078e0208 */
[----:B------:R2:W3:Y:S01]  /*0140*/  @!P0 LDG.E.EL.64 R2, desc[UR4][R8.64] ;  /* 0x0000000408028981 */ /* 0x0004e2000c2e1b00 */
[----:B------:R-:W-:Y:S02]  /*0150*/  CS2R R4, SRZ ;  /* 0x0000000000047805 */ /* 0x000fe4000001ff00 */
[----:B------:R-:W-:Y:S01]  /*0160*/  CS2R R6, SRZ ;  /* 0x0000000000067805 */ /* 0x000fe2000001ff00 */
[----:B----4-:R-:W-:-:S04]  /*0170*/  IMAD.WIDE R12, R0, 0x4, R12 ;  /* 0x00000004000c7825 */ /* 0x010fc800078e020c */
[C---:B-----5:R-:W-:Y:S01]  /*0180*/  IMAD.WIDE R14, R11.reuse, 0x4, R14 ;  /* 0x000000040b0e7825 */ /* 0x060fe200078e020e */
[----:B------:R-:W4:Y:S01]  /*0190*/  @!P0 LDG.E.64 R4, desc[UR4][R12.64] ;  /* 0x000000040c048981 */ /* 0x000f22000c1e1b00 */
[----:B--2---:R-:W-:Y:S02]  /*01a0*/  CS2R R8, SRZ ;  /* 0x0000000000087805 */ /* 0x004fe4000001ff00 */
[C---:B0-----:R-:W-:Y:S01]  /*01b0*/  IMAD.WIDE R16, R11.reuse, 0x4, R16 ;  /* 0x000000040b107825 */ /* 0x041fe200078e0210 */
[----:B------:R0:W4:Y:S03]  /*01c0*/  @!P0 LDG.E.EL.64 R6, desc[UR4][R14.64] ;  /* 0x000000040e068981 */ /* 0x000126000c2e1b00 */
[----:B-1----:R-:W-:Y:S01]  /*01d0*/  IMAD.WIDE R18, R11, 0x4, R18 ;  /* 0x000000040b127825 */ /* 0x002fe200078e0212 */
[----:B------:R-:W-:-:S04]  /*01e0*/  CS2R R10, SRZ ;  /* 0x00000000000a7805 */ /* 0x000fc8000001ff00 */
[----:B------:R-:W2:Y:S04]  /*01f0*/  @!P0 LDG.E.EL.64 R8, desc[UR4][R18.64] ;  /* 0x0000000412088981 */ /* 0x000ea8000c2e1b00 */
[----:B------:R-:W2:Y:S01]  /*0200*/  @!P0 LDG.E.EL.64 R10, desc[UR4][R16.64] ;  /* 0x00000004100a8981 */ /* 0x000ea2000c2e1b00 */
[----:B0-----:R-:W-:Y:S01]  /*0210*/  HFMA2.MMA R14, -RZ, RZ, 1.625, 0 ;  /* 0x3e800000ff0e7435 */ /* 0x001fe200000001ff */
[----:B---3--:R-:W-:Y:S01]  /*0220*/  FADD R2, R2, 0.0010000000474974513054 ;  /* 0x3a83126f02027421 */ /* 0x008fe20000000000 */
[----:B------:R-:W-:-:S03]  /*0230*/  FADD R3, R3, 0.0010000000474974513054 ;  /* 0x3a83126f03037421 */ /* 0x000fc60000000000 */
[----:B------:R-:W0:Y:S08]  /*0240*/  MUFU.SQRT R12, R2 ;  /* 0x00000002000c7308 */ /* 0x000e300000002000 */
[----:B------:R1:W3:Y:S01]  /*0250*/  MUFU.SQRT R13, R3 ;  /* 0x00000003000d7308 */ /* 0x0002e20000002000 */
[C---:B0-----:R-:W-:Y:S02]  /*0260*/  FSETP.GT.AND P1, PT, R12.reuse, 8.50705917302346158658e+37, PT ;  /* 0x7e8000000c00780b */ /* 0x041fe40003f24000 */
[----:B------:R-:W-:Y:S01]  /*0270*/  FSETP.GEU.AND P3, PT, R12, 1.175494350822287508e-38, PT ;  /* 0x008000000c00780b */ /* 0x000fe20003f6e000 */
[----:B-1----:R-:W0:Y:S01]  /*0280*/  LDC.64 R2, c[0x0][0x238] ;  /* 0x00008e00ff027b82 */ /* 0x002e220000000a00 */
[----:B---3--:R-:W-:-:S02]  /*0290*/  FSETP.GT.AND P2, PT, R13, 8.50705917302346158658e+37, PT ;  /* 0x7e8000000d00780b */ /* 0x008fc40003f44000 */
[----:B------:R-:W-:-:S07]  /*02a0*/  FSETP.GEU.AND P4, PT, R13, 1.175494350822287508e-38, PT ;  /* 0x008000000d00780b */ /* 0x000fce0003f8e000 */
[----:B------:R-:W-:-:S04]  /*02b0*/  @P1 FMUL R12, R12, 0.25 ;  /* 0x3e8000000c0c1820 */ /* 0x000fc80000400000 */
[----:B------:R-:W-:Y:S01]  /*02c0*/  @!P3 FMUL R12, R12, 16777216 ;  /* 0x4b8000000c0cb820 */ /* 0x000fe20000400000 */
[----:B------:R-:W-:-:S04]  /*02d0*/  @P2 FMUL R13, R13, 0.25 ;  /* 0x3e8000000d0d2820 */ /* 0x000fc80000400000 */
[----:B------:R-:W-:Y:S01]  /*02e0*/  @!P4 FMUL R13, R13, 16777216 ;  /* 0x4b8000000d0dc820 */ /* 0x000fe20000400000 */
[----:B------:R-:W1:Y:S01]  /*02f0*/  MUFU.RCP R12, R12 ;  /* 0x0000000c000c7308 */ /* 0x000e620000001000 */
[----:B------:R-:W-:-:S07]  /*0300*/  FSEL R15, R14, 1, P1 ;  /* 0x3f8000000e0f7808 */ /* 0x000fce0000800000 */
[----:B------:R-:W3:Y:S01]  /*0310*/  MUFU.RCP R13, R13 ;  /* 0x0000000d000d7308 */ /* 0x000ee20000001000 */
[----:B------:R-:W-:Y:S01]  /*0320*/  FSEL R14, R14, 1, P2 ;  /* 0x3f8000000e0e7808 */ /* 0x000fe20001000000 */
[----:B------:R-:W-:-:S04]  /*0330*/  @!P3 FMUL R15, R15, 16777216 ;  /* 0x4b8000000f0fb820 */ /* 0x000fc80000400000 */
[----:B------:R-:W-:Y:S01]  /*0340*/  @!P4 FMUL R14, R14, 16777216 ;  /* 0x4b8000000e0ec820 */ /* 0x000fe20000400000 */
[----:B----4-:R-:W-:Y:S01]  /*0350*/  FADD R5, -R7, R5 ;  /* 0x0000000507057221 */ /* 0x010fe20000000100 */
[----:B------:R-:W-:Y:S01]  /*0360*/  FADD R4, -R6, R4 ;  /* 0x0000000406047221 */ /* 0x000fe20000000100 */
[----:B-1----:R-:W-:Y:S01]  /*0370*/  FMUL R15, R12, R15 ;  /* 0x0000000f0c0f7220 */ /* 0x002fe20000400000 */
[----:B---3--:R-:W-:-:S03]  /*0380*/  FMUL R14, R13, R14 ;  /* 0x0000000e0d0e7220 */ /* 0x008fc60000400000 */
[----:B------:R-:W-:Y:S01]  /*0390*/  FMUL R15, R4, R15 ;  /* 0x0000000f040f7220 */ /* 0x000fe20000400000 */
[----:B------:R-:W-:-:S03]  /*03a0*/  FMUL R14, R5, R14 ;  /* 0x0000000e050e7220 */ /* 0x000fc60000400000 */
[----:B--2---:R-:W-:Y:S01]  /*03b0*/  FFMA R8, R15, R10, R8 ;  /* 0x0000000a0f087223 */ /* 0x004fe20000000008 */
[----:B------:R-:W-:-:S04]  /*03c0*/  FFMA R9, R14, R11, R9 ;  /* 0x0000000b0e097223 */ /* 0x000fc80000000009 */
[----:B------:R-:W-:Y:S02]  /*03d0*/  FSETP.GEU.AND P1, PT, R8, RZ, PT ;  /* 0x000000ff0800720b */ /* 0x000fe40003f2e000 */
[C---:B------:R-:W-:Y:S01]  /*03e0*/  FSETP.GEU.AND P2, PT, R9.reuse, RZ, PT ;  /* 0x000000ff0900720b */ /* 0x040fe20003f4e000 */
[----:B0-----:R-:W-:Y:S01]  /*03f0*/  IMAD.WIDE R2, R0, 0x4, R2 ;  /* 0x0000000400027825 */ /* 0x001fe200078e0202 */
[----:B------:R-:W-:Y:S02]  /*0400*/  FSEL R8, R8, RZ, P1 ;  /* 0x000000ff08087208 */ /* 0x000fe40000800000 */
[----:B------:R-:W-:Y:S01]  /*0410*/  FSEL R9, R9, RZ, P2 ;  /* 0x000000ff09097208 */ /* 0x000fe20001000000 */
[----:B------:R-:W-:Y:S08]  /*0420*/  @P0 EXIT ;  /* 0x000000000000094d */ /* 0x000ff00003800000 */
[----:B------:R-:W-:Y:S01]  /*0430*/  STG.E.64 desc[UR4][R2.64], R8 ;  /* 0x0000000802007986 */ /* 0x000fe2000c101b04 */
[----:B------:R-:W-:Y:S05]  /*0440*/  EXIT ;  /* 0x000000000000794d */ /* 0x000fea0003800000 */
.L_x_0:
[----:B------:R-:W-:-:S00]  /*0450*/  BRA `(.L_x_0) ;  /* 0xfffffffc00fc7947 */ /* 0x000fc0000383ffff */
[----:B------:R-:W-:-:S00]  /*0460*/  NOP ;  /* 0x0000000000007918 */ /* 0x000fc00000000000 */
        /* <DEDUP_REMOVED lines=9> */
.L_x_1:


//--------------------- .nv.global.init           --------------------------
	.section	.nv.global.init,"aw",@progbits
.nv.global.init:
	.type		_$_str,@object
	.size		_$_str,(_$_str_$_2 - _$_str)
_$_str:
        /*0000*/ 	.byte	0x5f, 0x5f, 0x43, 0x55, 0x44, 0x41, 0x5f, 0x46, 0x54, 0x5a, 0x00
	.type		_$_str_$_2,@object
	.size		_$_str_$_2,(.L_1 - _$_str_$_2)
_$_str_$_2:
        /*000b*/ 	.byte	0x5f, 0x5f, 0x43, 0x55, 0x44, 0x41, 0x5f, 0x50, 0x52, 0x45, 0x43, 0x5f, 0x53, 0x51, 0x52, 0x54
        /*001b*/ 	.byte	0x00
.L_1:


//--------------------- .nv.constant0.triton_poi_fused__native_batch_norm_legit_no_training_relu_2 --------------------------
	.section	.nv.constant0.triton_poi_fused__native_batch_norm_legit_no_training_relu_2,"a",@progbits
	.sectionflags	@""
	.align	4
.nv.constant0.triton_poi_fused__native_batch_norm_legit_no_training_relu_2:
	.zero		580
